	.headerflags	@"EF_CUDA_TEXMODE_UNIFIED EF_CUDA_64BIT_ADDRESS EF_CUDA_ACCELERATORS EF_CUDA_SM90 EF_CUDA_VIRTUAL_SM(EF_CUDA_SM90)"
	.elftype	@"ET_EXEC"


//--------------------- .nv.info                  --------------------------
	.section	.nv.info,"",@"SHT_CUDA_INFO"
	.align	4


	//----- nvinfo : EIATTR_REGCOUNT
	.align		4
        /*0000*/ 	.byte	0x04, 0x2f
        /*0002*/ 	.short	(.L_1 - .L_0)
	.align		4
.L_0:
        /*0004*/ 	.word	index@(triton_poi_fused_cat_66)
        /*0008*/ 	.word	0x00000012


	//----- nvinfo : EIATTR_MIN_STACK_SIZE
	.align		4
.L_1:
        /*000c*/ 	.byte	0x04, 0x12
        /*000e*/ 	.short	(.L_3 - .L_2)
	.align		4
.L_2:
        /*0010*/ 	.word	index@(triton_poi_fused_cat_66)
        /*0014*/ 	.word	0x00000000


	//----- nvinfo : EIATTR_FRAME_SIZE
	.align		4
.L_3:
        /*0018*/ 	.byte	0x04, 0x11
        /*001a*/ 	.short	(.L_5 - .L_4)
	.align		4
.L_4:
        /*001c*/ 	.word	index@(triton_poi_fused_cat_66)
        /*0020*/ 	.word	0x00000000


	//----- nvinfo : EIATTR_MIN_STACK_SIZE
	.align		4
.L_5:
        /*0024*/ 	.byte	0x04, 0x12
        /*0026*/ 	.short	(.L_7 - .L_6)
	.align		4
.L_6:
        /*0028*/ 	.word	index@(triton_poi_fused_cat_66)
        /*002c*/ 	.word	0x00000000
.L_7:


//--------------------- .nv.info.triton_poi_fused_cat_66 --------------------------
	.section	.nv.info.triton_poi_fused_cat_66,"",@"SHT_CUDA_INFO"
	.sectionflags	@""
	.align	4


	//----- nvinfo : EIATTR_CUDA_API_VERSION
	.align		4
        /*0000*/ 	.byte	0x04, 0x37
        /*0002*/ 	.short	(.L_9 - .L_8)
.L_8:
        /*0004*/ 	.word	0x0000007c


	//----- nvinfo : EIATTR_KPARAM_INFO
	.align		4
.L_9:
        /*0008*/ 	.byte	0x04, 0x17
        /*000a*/ 	.short	(.L_11 - .L_10)
.L_10:
        /*000c*/ 	.word	0x00000000
        /*0010*/ 	.short	0x0004
        /*0012*/ 	.short	0x0020
        /*0014*/ 	.byte	0x00, 0xf0, 0x11, 0x00


	//----- nvinfo : EIATTR_KPARAM_INFO
	.align		4
.L_11:
        /*0018*/ 	.byte	0x04, 0x17
        /*001a*/ 	.short	(.L_13 - .L_12)
.L_12:
        /*001c*/ 	.word	0x00000000
        /*0020*/ 	.short	0x0003
        /*0022*/ 	.short	0x0018
        /*0024*/ 	.byte	0x00, 0xf4, 0x21, 0x00


	//----- nvinfo : EIATTR_KPARAM_INFO
	.align		4
.L_13:
        /*0028*/ 	.byte	0x04, 0x17
        /*002a*/ 	.short	(.L_15 - .L_14)
.L_14:
        /*002c*/ 	.word	0x00000000
        /*0030*/ 	.short	0x0002
        /*0032*/ 	.short	0x0010
        /*0034*/ 	.byte	0x00, 0xf4, 0x21, 0x00


	//----- nvinfo : EIATTR_KPARAM_INFO
	.align		4
.L_15:
        /*0038*/ 	.byte	0x04, 0x17
        /*003a*/ 	.short	(.L_17 - .L_16)
.L_16:
        /*003c*/ 	.word	0x00000000
        /*0040*/ 	.short	0x0001
        /*0042*/ 	.short	0x0008
        /*0044*/ 	.byte	0x00, 0xf4, 0x21, 0x00


	//----- nvinfo : EIATTR_KPARAM_INFO
	.align		4
.L_17:
        /*0048*/ 	.byte	0x04, 0x17
        /*004a*/ 	.short	(.L_19 - .L_18)
.L_18:
        /*004c*/ 	.word	0x00000000
        /*0050*/ 	.short	0x0000
        /*0052*/ 	.short	0x0000
        /*0054*/ 	.byte	0x00, 0xf4, 0x21, 0x00


	//----- nvinfo : EIATTR_SPARSE_MMA_MASK
	.align		4
.L_19:
        /*0058*/ 	.byte	0x03, 0x50
        /*005a*/ 	.short	0x0000


	//----- nvinfo : EIATTR_MAXREG_COUNT
	.align		4
        /*005c*/ 	.byte	0x03, 0x1b
        /*005e*/ 	.short	0x00ff


	//----- nvinfo : EIATTR_EXIT_INSTR_OFFSETS
	.align		4
        /*0060*/ 	.byte	0x04, 0x1c
        /*0062*/ 	.short	(.L_21 - .L_20)


	//   ....[0]....
.L_20:
        /*0064*/ 	.word	0x000001b0


	//   ....[1]....
        /*0068*/ 	.word	0x000001d0


	//----- nvinfo : EIATTR_REQNTID
	.align		4
.L_21:
        /*006c*/ 	.byte	0x04, 0x10
        /*006e*/ 	.short	(.L_23 - .L_22)
.L_22:
        /*0070*/ 	.word	0x00000080
        /*0074*/ 	.word	0x00000001
        /*0078*/ 	.word	0x00000001


	//----- nvinfo : EIATTR_CBANK_PARAM_SIZE
	.align		4
.L_23:
        /*007c*/ 	.byte	0x03, 0x19
        /*007e*/ 	.short	0x0024


	//----- nvinfo : EIATTR_PARAM_CBANK
	.align		4
        /*0080*/ 	.byte	0x04, 0x0a
        /*0082*/ 	.short	(.L_25 - .L_24)
	.align		4
.L_24:
        /*0084*/ 	.word	index@(.nv.constant0.triton_poi_fused_cat_66)
        /*0088*/ 	.short	0x0210
        /*008a*/ 	.short	0x0024


	//----- nvinfo : EIATTR_SW_WAR
	.align		4
.L_25:
        /*008c*/ 	.byte	0x04, 0x36
        /*008e*/ 	.short	(.L_27 - .L_26)
.L_26:
        /*0090*/ 	.word	0x00000008
.L_27:


//--------------------- .nv.callgraph             --------------------------
	.section	.nv.callgraph,"",@"SHT_CUDA_CALLGRAPH"
	.align	4
	.sectionentsize	8
	.align		4
        /*0000*/ 	.word	0x00000000
	.align		4
        /*0004*/ 	.word	0xffffffff
	.align		4
        /*0008*/ 	.word	0x00000000
	.align		4
        /*000c*/ 	.word	0xfffffffe
	.align		4
        /*0010*/ 	.word	0x00000000
	.align		4
        /*0014*/ 	.word	0xfffffffd
	.align		4
        /*0018*/ 	.word	0x00000000
	.align		4
        /*001c*/ 	.word	0xfffffffc


//--------------------- .text.triton_poi_fused_cat_66 --------------------------
	.section	.text.triton_poi_fused_cat_66,"ax",@progbits
	.align	128
        .global         triton_poi_fused_cat_66
        .type           triton_poi_fused_cat_66,@function
        .size           triton_poi_fused_cat_66,(.L_x_1 - triton_poi_fused_cat_66)
        .other          triton_poi_fused_cat_66,@"STO_CUDA_ENTRY STV_DEFAULT"
triton_poi_fused_cat_66:
.text.triton_poi_fused_cat_66:
[----:B------:R-:W0:Y:S01]  /*0000*/  LDC R1, c[0x0][0x28] ;  /* 0x00000a00ff017b82 */ /* 0x000e220000000800 */
[----:B------:R-:W1:Y:S07]  /*0010*/  S2R R0, SR_TID.X ;  /* 0x0000000000007919 */ /* 0x000e6e0000002100 */
[----:B------:R-:W2:Y:S01]  /*0020*/  LDC.64 R2, c[0x0][0x210] ;  /* 0x00008400ff027b82 */ /* 0x000ea20000000a00 */
[----:B------:R-:W-:Y:S01]  /*0030*/  HFMA2.MMA R13, -RZ, RZ, 0, 0 ;  /* 0x00000000ff0d7435 */ /* 0x000fe200000001ff */
[----:B------:R-:W-:Y:S01]  /*0040*/  ULDC.64 UR4, c[0x0][0x208] ;  /* 0x0000820000047ab9 */ /* 0x000fe20000000a00 */
[----:B------:R-:W3:Y:S05]  /*0050*/  S2R R11, SR_CTAID.X ;  /* 0x00000000000b7919 */ /* 0x000eea0000002500 */
[----:B------:R-:W4:Y:S08]  /*0060*/  LDC.64 R4, c[0x0][0x218] ;  /* 0x00008600ff047b82 */ /* 0x000f300000000a00 */
[----:B------:R-:W5:Y:S08]  /*0070*/  LDC.64 R6, c[0x0][0x220] ;  /* 0x00008800ff067b82 */ /* 0x000f700000000a00 */
[----:B------:R-:W4:Y:S01]  /*0080*/  LDC.64 R8, c[0x0][0x228] ;  /* 0x00008a00ff087b82 */ /* 0x000f220000000a00 */
[----:B-1----:R-:W-:-:S05]  /*0090*/  LOP3.LUT R0, R0, 0x7f, RZ, 0xc0, !PT ;  /* 0x0000007f00007812 */ /* 0x002fca00078ec0ff */
[----:B---3--:R-:W-:-:S04]  /*00a0*/  IMAD R11, R11, 0x80, R0 ;  /* 0x000000800b0b7824 */ /* 0x008fc800078e0200 */
[C---:B--2---:R-:W-:Y:S01]  /*00b0*/  IMAD.WIDE R2, R11.reuse, 0x4, R2 ;  /* 0x000000040b027825 */ /* 0x044fe200078e0202 */
[----:B------:R-:W-:-:S13]  /*00c0*/  ISETP.GE.AND P0, PT, R11, 0x800, PT ;  /* 0x000008000b00780c */ /* 0x000fda0003f06270 */
[----:B------:R4:W2:Y:S01]  /*00d0*/  @!P0 LDG.E R13, desc[UR4][R2.64] ;  /* 0x00000004020d8981 */ /* 0x0008a2000c1e1900 */
[----:B------:R-:W-:-:S04]  /*00e0*/  SHF.R.S32.HI R0, RZ, 0x1f, R11 ;  /* 0x0000001fff007819 */ /* 0x000fc8000001140b */
[----:B------:R-:W-:-:S04]  /*00f0*/  LEA.HI R0, R0, R11, RZ, 0x9 ;  /* 0x0000000b00007211 */ /* 0x000fc800078f48ff */
[----:B------:R-:W-:Y:S02]  /*0100*/  LOP3.LUT R10, R0, 0xfffffe00, RZ, 0xc0, !PT ;  /* 0xfffffe00000a7812 */ /* 0x000fe400078ec0ff */
[----:B------:R-:W-:-:S03]  /*0110*/  SHF.R.S32.HI R0, RZ, 0x9, R0 ;  /* 0x00000009ff007819 */ /* 0x000fc60000011400 */
[----:B------:R-:W-:-:S04]  /*0120*/  IMAD.IADD R11, R11, 0x1, -R10 ;  /* 0x000000010b0b7824 */ /* 0x000fc800078e0a0a */
[----:B------:R-:W-:-:S04]  /*0130*/  IMAD R11, R0, 0x3c00, R11 ;  /* 0x00003c00000b7824 */ /* 0x000fc800078e020b */
[----:B----4-:R-:W-:Y:S01]  /*0140*/  IMAD.WIDE R2, R11, 0x4, R4 ;  /* 0x000000040b027825 */ /* 0x010fe200078e0204 */
[----:B------:R-:W-:-:S05]  /*0150*/  IADD3 R15, R10, R11, RZ ;  /* 0x0000000b0a0f7210 */ /* 0x000fca0007ffe0ff */
[----:B-----5:R-:W-:-:S04]  /*0160*/  IMAD.WIDE R4, R15, 0x4, R6 ;  /* 0x000000040f047825 */ /* 0x020fc800078e0206 */
[----:B------:R-:W-:-:S04]  /*0170*/  IMAD.IADD R7, R10, 0x1, R15 ;  /* 0x000000010a077824 */ /* 0x000fc800078e020f */
[----:B0-----:R-:W-:Y:S01]  /*0180*/  IMAD.WIDE R6, R7, 0x4, R8 ;  /* 0x0000000407067825 */ /* 0x001fe200078e0208 */
[----:B--2---:R0:W-:Y:S04]  /*0190*/  @!P0 STG.E desc[UR4][R2.64], R13 ;  /* 0x0000000d02008986 */ /* 0x0041e8000c101904 */
[----:B------:R0:W-:Y:S02]  /*01a0*/  @!P0 STG.E desc[UR4][R4.64], R13 ;  /* 0x0000000d04008986 */ /* 0x0001e4000c101904 */
[----:B0-----:R-:W-:Y:S05]  /*01b0*/  @P0 EXIT ;  /* 0x000000000000094d */ /* 0x001fea0003800000 */
[----:B------:R-:W-:Y:S01]  /*01c0*/  STG.E desc[UR4][R6.64], R13 ;  /* 0x0000000d06007986 */ /* 0x000fe2000c101904 */
[----:B------:R-:W-:Y:S05]  /*01d0*/  EXIT ;  /* 0x000000000000794d */ /* 0x000fea0003800000 */
.L_x_0:
[----:B------:R-:W-:-:S00]  /*01e0*/  BRA `(.L_x_0) ;  /* 0xfffffffc00fc7947 */ /* 0x000fc0000383ffff */
[----:B------:R-:W-:-:S00]  /*01f0*/  NOP ;  /* 0x0000000000007918 */ /* 0x000fc00000000000 */
        /* <DEDUP_REMOVED lines=8> */
.L_x_1:


//--------------------- .nv.constant0.triton_poi_fused_cat_66 --------------------------
	.section	.nv.constant0.triton_poi_fused_cat_66,"a",@progbits
	.sectionflags	@""
	.align	4
.nv.constant0.triton_poi_fused_cat_66:
	.zero		564
